//
// Generated by NVIDIA NVVM Compiler
//
// Compiler Build ID: CL-36424714
// Cuda compilation tools, release 13.0, V13.0.88
// Based on NVVM 20.0.0
//

.version 9.0
.target sm_100
.address_size 64

	// .globl	_Z11read_globalPfPKf

.visible .entry _Z11read_globalPfPKf(
	.param .u64 .ptr .align 1 _Z11read_globalPfPKf_param_0,
	.param .u64 .ptr .align 1 _Z11read_globalPfPKf_param_1
)
{
	.reg .b32 	%r<6>;
	.reg .b32 	%f<8>;
	.reg .b64 	%rd<9>;

	ld.param.u64 	%rd1, [_Z11read_globalPfPKf_param_0];
	ld.param.u64 	%rd2, [_Z11read_globalPfPKf_param_1];
	cvta.to.global.u64 	%rd3, %rd1;
	cvta.to.global.u64 	%rd4, %rd2;
	mov.u32 	%r1, %ctaid.x;
	mov.u32 	%r2, %ntid.x;
	mov.u32 	%r3, %tid.x;
	mad.lo.s32 	%r4, %r1, %r2, %r3;
	shl.b32 	%r5, %r4, 2;
	mul.wide.u32 	%rd5, %r5, 4;
	add.s64 	%rd6, %rd4, %rd5;
	ld.global.f32 	%f1, [%rd6];
	ld.global.f32 	%f2, [%rd6+4];
	ld.global.f32 	%f3, [%rd6+8];
	ld.global.f32 	%f4, [%rd6+12];
	mul.f32 	%f5, %f1, %f2;
	mul.f32 	%f6, %f5, %f3;
	mul.f32 	%f7, %f6, %f4;
	mul.wide.u32 	%rd7, %r4, 4;
	add.s64 	%rd8, %rd3, %rd7;
	st.global.f32 	[%rd8], %f7;
	ret;

}
	// .globl	_Z15read_global_128PfPKf
.visible .entry _Z15read_global_128PfPKf(
	.param .u64 .ptr .align 1 _Z15read_global_128PfPKf_param_0,
	.param .u64 .ptr .align 1 _Z15read_global_128PfPKf_param_1
)
{
	.reg .b32 	%r<5>;
	.reg .b32 	%f<8>;
	.reg .b64 	%rd<7>;

	ld.param.u64 	%rd1, [_Z15read_global_128PfPKf_param_0];
	ld.param.u64 	%rd2, [_Z15read_global_128PfPKf_param_1];
	cvta.to.global.u64 	%rd3, %rd1;
	cvta.to.global.u64 	%rd4, %rd2;
	mov.u32 	%r1, %ctaid.x;
	mov.u32 	%r2, %ntid.x;
	mov.u32 	%r3, %tid.x;
	mad.lo.s32 	%r4, %r1, %r2, %r3;
	.pragma "used_bytes_mask 4095";
	ld.global.v4.f32 	{%f1, %f2, %f3, %f4}, [%rd4];
	mul.f32 	%f5, %f1, %f2;
	mul.f32 	%f6, %f5, %f3;
	mul.f32 	%f7, %f3, %f6;
	mul.wide.u32 	%rd5, %r4, 4;
	add.s64 	%rd6, %rd3, %rd5;
	st.global.f32 	[%rd6], %f7;
	ret;

}


// ===== COMPILED SASS (sm_100) =====

	.target	sm_100

	.elftype	@"ET_EXEC"


//--------------------- .note.nv.tkinfo           --------------------------
	.section	.note.nv.tkinfo,"",@"SHT_NOTE"
	.sectionflags	@"SHF_NOTE_NV_TKINFO"
	.tkinfo
        /*0018*/ 	.word	0x00000002
        /*0030*/ 	.string	""
        /*0030*/ 	.string	"ptxas"
        /*0030*/ 	.string	"Cuda compilation tools, release 13.0, V13.0.88"
        /*0030*/ 	.string	"Build cuda_13.0.r13.0/compiler.36424714_0"
        /*0030*/ 	.string	"-arch sm_100 -m 64 "



//--------------------- .note.nv.cuinfo           --------------------------
	.section	.note.nv.cuinfo,"",@"SHT_NOTE"
	.sectionflags	@"SHF_NOTE_NV_CUINFO"
        /*0018*/ 	.short	0x0002
        /*001a*/ 	.short	0x0064
        /*001c*/ 	.short	0x0082
	.zero		2


//--------------------- .nv.info                  --------------------------
	.section	.nv.info,"",@"SHT_CUDA_INFO"
	.align	4


	//----- nvinfo : EIATTR_REGCOUNT
	.align		4
        /*0000*/ 	.byte	0x04, 0x2f
        /*0002*/ 	.short	(.L_1 - .L_0)
	.align		4
.L_0:
        /*0004*/ 	.word	index@(_Z11read_globalPfPKf)
        /*0008*/ 	.word	0x0000000c


	//----- nvinfo : EIATTR_FRAME_SIZE
	.align		4
.L_1:
        /*000c*/ 	.byte	0x04, 0x11
        /*000e*/ 	.short	(.L_3 - .L_2)
	.align		4
.L_2:
        /*0010*/ 	.word	index@(_Z11read_globalPfPKf)
        /*0014*/ 	.word	0x00000000


	//----- nvinfo : EIATTR_REGCOUNT
	.align		4
.L_3:
        /*0018*/ 	.byte	0x04, 0x2f
        /*001a*/ 	.short	(.L_5 - .L_4)
	.align		4
.L_4:
        /*001c*/ 	.word	index@(_Z15read_global_128PfPKf)
        /*0020*/ 	.word	0x0000000e


	//----- nvinfo : EIATTR_FRAME_SIZE
	.align		4
.L_5:
        /*0024*/ 	.byte	0x04, 0x11
        /*0026*/ 	.short	(.L_7 - .L_6)
	.align		4
.L_6:
        /*0028*/ 	.word	index@(_Z15read_global_128PfPKf)
        /*002c*/ 	.word	0x00000000


	//----- nvinfo : EIATTR_MIN_STACK_SIZE
	.align		4
.L_7:
        /*0030*/ 	.byte	0x04, 0x12
        /*0032*/ 	.short	(.L_9 - .L_8)
	.align		4
.L_8:
        /*0034*/ 	.word	index@(_Z15read_global_128PfPKf)
        /*0038*/ 	.word	0x00000000


	//----- nvinfo : EIATTR_MIN_STACK_SIZE
	.align		4
.L_9:
        /*003c*/ 	.byte	0x04, 0x12
        /*003e*/ 	.short	(.L_11 - .L_10)
	.align		4
.L_10:
        /*0040*/ 	.word	index@(_Z11read_globalPfPKf)
        /*0044*/ 	.word	0x00000000
.L_11:


//--------------------- .nv.compat                --------------------------
	.section	.nv.compat,"",@"SHT_CUDA_COMPAT_INFO"
	.align	4
        /*0000*/ 	.byte	0x02, 0x09, 0x00, 0x00, 0x02, 0x02, 0x01, 0x00, 0x02, 0x05, 0x05, 0x00, 0x03, 0x07, 0x01, 0x01
        /*0010*/ 	.byte	0x02, 0x03, 0x00, 0x00, 0x02, 0x06, 0x01, 0x00, 0x04, 0x0b, 0x08, 0x00, 0x09, 0x00, 0x00, 0x00
        /*0020*/ 	.byte	0x00, 0x00, 0x00, 0x00


//--------------------- .nv.info._Z15read_global_128PfPKf --------------------------
	.section	.nv.info._Z15read_global_128PfPKf,"",@"SHT_CUDA_INFO"
	.sectionflags	@""
	.align	4


	//----- nvinfo : EIATTR_CUDA_API_VERSION
	.align		4
        /*0000*/ 	.byte	0x04, 0x37
        /*0002*/ 	.short	(.L_13 - .L_12)
.L_12:
        /*0004*/ 	.word	0x00000082


	//----- nvinfo : EIATTR_KPARAM_INFO
	.align		4
.L_13:
        /*0008*/ 	.byte	0x04, 0x17
        /*000a*/ 	.short	(.L_15 - .L_14)
.L_14:
        /*000c*/ 	.word	0x00000000
        /*0010*/ 	.short	0x0001
        /*0012*/ 	.short	0x0008
        /*0014*/ 	.byte	0x00, 0xf5, 0x21, 0x00


	//----- nvinfo : EIATTR_KPARAM_INFO
	.align		4
.L_15:
        /*0018*/ 	.byte	0x04, 0x17
        /*001a*/ 	.short	(.L_17 - .L_16)
.L_16:
        /*001c*/ 	.word	0x00000000
        /*0020*/ 	.short	0x0000
        /*0022*/ 	.short	0x0000
        /*0024*/ 	.byte	0x00, 0xf5, 0x21, 0x00


	//----- nvinfo : EIATTR_SPARSE_MMA_MASK
	.align		4
.L_17:
        /*0028*/ 	.byte	0x03, 0x50
        /*002a*/ 	.short	0x0000


	//----- nvinfo : EIATTR_MAXREG_COUNT
	.align		4
        /*002c*/ 	.byte	0x03, 0x1b
        /*002e*/ 	.short	0x00ff


	//----- nvinfo : EIATTR_MERCURY_ISA_VERSION
	.align		4
        /*0030*/ 	.byte	0x03, 0x5f
        /*0032*/ 	.short	0x0101


	//----- nvinfo : EIATTR_UNUSED_LOAD_BYTE_OFFSET
	.align		4
        /*0034*/ 	.byte	0x04, 0x44
        /*0036*/ 	.short	(.L_19 - .L_18)


	//   ....[0]....
.L_18:
        /*0038*/ 	.word	0x00000060
        /*003c*/ 	.word	0x00000fff


	//----- nvinfo : EIATTR_VRC_CTA_INIT_COUNT
	.align		4
.L_19:
        /*0040*/ 	.byte	0x02, 0x4a
	.zero		1
	.zero		1


	//----- nvinfo : EIATTR_EXIT_INSTR_OFFSETS
	.align		4
        /*0044*/ 	.byte	0x04, 0x1c
        /*0046*/ 	.short	(.L_21 - .L_20)


	//   ....[0]....
.L_20:
        /*0048*/ 	.word	0x000000e0


	//----- nvinfo : EIATTR_CBANK_PARAM_SIZE
	.align		4
.L_21:
        /*004c*/ 	.byte	0x03, 0x19
        /*004e*/ 	.short	0x0010


	//----- nvinfo : EIATTR_PARAM_CBANK
	.align		4
        /*0050*/ 	.byte	0x04, 0x0a
        /*0052*/ 	.short	(.L_23 - .L_22)
	.align		4
.L_22:
        /*0054*/ 	.word	index@(.nv.constant0._Z15read_global_128PfPKf)
        /*0058*/ 	.short	0x0380
        /*005a*/ 	.short	0x0010


	//----- nvinfo : EIATTR_SW_WAR
	.align		4
.L_23:
        /*005c*/ 	.byte	0x04, 0x36
        /*005e*/ 	.short	(.L_25 - .L_24)
.L_24:
        /*0060*/ 	.word	0x00000008
.L_25:


//--------------------- .nv.info._Z11read_globalPfPKf --------------------------
	.section	.nv.info._Z11read_globalPfPKf,"",@"SHT_CUDA_INFO"
	.sectionflags	@""
	.align	4


	//----- nvinfo : EIATTR_CUDA_API_VERSION
	.align		4
        /*0000*/ 	.byte	0x04, 0x37
        /*0002*/ 	.short	(.L_27 - .L_26)
.L_26:
        /*0004*/ 	.word	0x00000082


	//----- nvinfo : EIATTR_KPARAM_INFO
	.align		4
.L_27:
        /*0008*/ 	.byte	0x04, 0x17
        /*000a*/ 	.short	(.L_29 - .L_28)
.L_28:
        /*000c*/ 	.word	0x00000000
        /*0010*/ 	.short	0x0001
        /*0012*/ 	.short	0x0008
        /*0014*/ 	.byte	0x00, 0xf5, 0x21, 0x00


	//----- nvinfo : EIATTR_KPARAM_INFO
	.align		4
.L_29:
        /*0018*/ 	.byte	0x04, 0x17
        /*001a*/ 	.short	(.L_31 - .L_30)
.L_30:
        /*001c*/ 	.word	0x00000000
        /*0020*/ 	.short	0x0000
        /*0022*/ 	.short	0x0000
        /*0024*/ 	.byte	0x00, 0xf5, 0x21, 0x00


	//----- nvinfo : EIATTR_SPARSE_MMA_MASK
	.align		4
.L_31:
        /*0028*/ 	.byte	0x03, 0x50
        /*002a*/ 	.short	0x0000


	//----- nvinfo : EIATTR_MAXREG_COUNT
	.align		4
        /*002c*/ 	.byte	0x03, 0x1b
        /*002e*/ 	.short	0x00ff


	//----- nvinfo : EIATTR_MERCURY_ISA_VERSION
	.align		4
        /*0030*/ 	.byte	0x03, 0x5f
        /*0032*/ 	.short	0x0101


	//----- nvinfo : EIATTR_VRC_CTA_INIT_COUNT
	.align		4
        /*0034*/ 	.byte	0x02, 0x4a
	.zero		1
	.zero		1


	//----- nvinfo : EIATTR_EXIT_INSTR_OFFSETS
	.align		4
        /*0038*/ 	.byte	0x04, 0x1c
        /*003a*/ 	.short	(.L_33 - .L_32)


	//   ....[0]....
.L_32:
        /*003c*/ 	.word	0x00000130


	//----- nvinfo : EIATTR_CBANK_PARAM_SIZE
	.align		4
.L_33:
        /*0040*/ 	.byte	0x03, 0x19
        /*0042*/ 	.short	0x0010


	//----- nvinfo : EIATTR_PARAM_CBANK
	.align		4
        /*0044*/ 	.byte	0x04, 0x0a
        /*0046*/ 	.short	(.L_35 - .L_34)
	.align		4
.L_34:
        /*0048*/ 	.word	index@(.nv.constant0._Z11read_globalPfPKf)
        /*004c*/ 	.short	0x0380
        /*004e*/ 	.short	0x0010


	//----- nvinfo : EIATTR_SW_WAR
	.align		4
.L_35:
        /*0050*/ 	.byte	0x04, 0x36
        /*0052*/ 	.short	(.L_37 - .L_36)
.L_36:
        /*0054*/ 	.word	0x00000008
.L_37:


//--------------------- .nv.callgraph             --------------------------
	.section	.nv.callgraph,"",@"SHT_CUDA_CALLGRAPH"
	.align	4
	.sectionentsize	8
	.align		4
        /*0000*/ 	.word	0x00000000
	.align		4
        /*0004*/ 	.word	0xffffffff
	.align		4
        /*0008*/ 	.word	0x00000000
	.align		4
        /*000c*/ 	.word	0xfffffffe
	.align		4
        /*0010*/ 	.word	0x00000000
	.align		4
        /*0014*/ 	.word	0xfffffffd
	.align		4
        /*0018*/ 	.word	0x00000000
	.align		4
        /*001c*/ 	.word	0xfffffffc


//--------------------- .text._Z15read_global_128PfPKf --------------------------
	.section	.text._Z15read_global_128PfPKf,"ax",@progbits
	.align	128
        .global         _Z15read_global_128PfPKf
        .type           _Z15read_global_128PfPKf,@function
        .size           _Z15read_global_128PfPKf,(.L_x_2 - _Z15read_global_128PfPKf)
        .other          _Z15read_global_128PfPKf,@"STO_CUDA_ENTRY STV_DEFAULT"
_Z15read_global_128PfPKf:
.text._Z15read_global_128PfPKf:
[----:B------:R-:W-:Y:S08]  /*0000*/  LDC R1, c[0x0][0x37c] ;  /* 0x0000df00ff017b82 */ /* 0x000ff00000000800 */
[----:B------:R-:W0:Y:S01]  /*0010*/  LDC.64 R4, c[0x0][0x388] ;  /* 0x0000e200ff047b82 */ /* 0x000e220000000a00 */
[----:B------:R-:W0:Y:S01]  /*0020*/  LDCU.64 UR4, c[0x0][0x358] ;  /* 0x00006b00ff0477ac */ /* 0x000e220008000a00 */
[----:B------:R-:W1:Y:S06]  /*0030*/  S2R R11, SR_TID.X ;  /* 0x00000000000b7919 */ /* 0x000e6c0000002100 */
[----:B------:R-:W1:Y:S08]  /*0040*/  S2UR UR6, SR_CTAID.X ;  /* 0x00000000000679c3 */ /* 0x000e700000002500 */
[----:B------:R-:W1:Y:S01]  /*0050*/  LDC R0, c[0x0][0x360] ;  /* 0x0000d800ff007b82 */ /* 0x000e620000000800 */
[----:B0-----:R-:W2:Y:S07]  /*0060*/  LDG.E.128 R4, desc[UR4][R4.64] ;  /* 0x0000000404047981 */ /* 0x001eae000c1e1d00 */
[----:B------:R-:W0:Y:S01]  /*0070*/  LDC.64 R2, c[0x0][0x380] ;  /* 0x0000e000ff027b82 */ /* 0x000e220000000a00 */
[----:B--2---:R-:W-:Y:S01]  /*0080*/  FMUL R9, R4, R5 ;  /* 0x0000000504097220 */ /* 0x004fe20000400000 */
[----:B-1----:R-:W-:-:S03]  /*0090*/  IMAD R7, R0, UR6, R11 ;  /* 0x0000000600077c24 */ /* 0x002fc6000f8e020b */
[----:B------:R-:W-:Y:S01]  /*00a0*/  FMUL R9, R6, R9 ;  /* 0x0000000906097220 */ /* 0x000fe20000400000 */
[----:B0-----:R-:W-:-:S04]  /*00b0*/  IMAD.WIDE.U32 R2, R7, 0x4, R2 ;  /* 0x0000000407027825 */ /* 0x001fc800078e0002 */
[----:B------:R-:W-:-:S05]  /*00c0*/  FMUL R9, R6, R9 ;  /* 0x0000000906097220 */ /* 0x000fca0000400000 */
[----:B------:R-:W-:Y:S01]  /*00d0*/  STG.E desc[UR4][R2.64], R9 ;  /* 0x0000000902007986 */ /* 0x000fe2000c101904 */
[----:B------:R-:W-:Y:S05]  /*00e0*/  EXIT ;  /* 0x000000000000794d */ /* 0x000fea0003800000 */
.L_x_0:
[----:B------:R-:W-:-:S00]  /*00f0*/  BRA `(.L_x_0) ;  /* 0xfffffffc00fc7947 */ /* 0x000fc0000383ffff */
[----:B------:R-:W-:-:S00]  /*0100*/  NOP ;  /* 0x0000000000007918 */ /* 0x000fc00000000000 */
[----:B------:R-:W-:-:S00]  /*0110*/  NOP ;  /* 0x0000000000007918 */ /* 0x000fc00000000000 */
[----:B------:R-:W-:-:S00]  /*0120*/  NOP ;  /* 0x0000000000007918 */ /* 0x000fc00000000000 */
[----:B------:R-:W-:-:S00]  /*0130*/  NOP ;  /* 0x0000000000007918 */ /* 0x000fc00000000000 */
[----:B------:R-:W-:-:S00]  /*0140*/  NOP ;  /* 0x0000000000007918 */ /* 0x000fc00000000000 */
[----:B------:R-:W-:-:S00]  /*0150*/  NOP ;  /* 0x0000000000007918 */ /* 0x000fc00000000000 */
[----:B------:R-:W-:-:S00]  /*0160*/  NOP ;  /* 0x0000000000007918 */ /* 0x000fc00000000000 */
[----:B------:R-:W-:-:S00]  /*0170*/  NOP ;  /* 0x0000000000007918 */ /* 0x000fc00000000000 */
.L_x_2:


//--------------------- .text._Z11read_globalPfPKf --------------------------
	.section	.text._Z11read_globalPfPKf,"ax",@progbits
	.align	128
        .global         _Z11read_globalPfPKf
        .type           _Z11read_globalPfPKf,@function
        .size           _Z11read_globalPfPKf,(.L_x_3 - _Z11read_globalPfPKf)
        .other          _Z11read_globalPfPKf,@"STO_CUDA_ENTRY STV_DEFAULT"
_Z11read_globalPfPKf:
.text._Z11read_globalPfPKf:
[----:B------:R-:W-:Y:S01]  /*0000*/  LDC R1, c[0x0][0x37c] ;  /* 0x0000df00ff017b82 */ /* 0x000fe20000000800 */
[----:B------:R-:W0:Y:S07]  /*0010*/  S2R R0, SR_TID.X ;  /* 0x0000000000007919 */ /* 0x000e2e0000002100 */
[----:B------:R-:W0:Y:S01]  /*0020*/  S2UR UR6, SR_CTAID.X ;  /* 0x00000000000679c3 */ /* 0x000e220000002500 */
[----:B------:R-:W1:Y:S07]  /*0030*/  LDCU.64 UR4, c[0x0][0x358] ;  /* 0x00006b00ff0477ac */ /* 0x000e6e0008000a00 */
[----:B------:R-:W0:Y:S08]  /*0040*/  LDC R7, c[0x0][0x360] ;  /* 0x0000d800ff077b82 */ /* 0x000e300000000800 */
[----:B------:R-:W2:Y:S01]  /*0050*/  LDC.64 R2, c[0x0][0x388] ;  /* 0x0000e200ff027b82 */ /* 0x000ea20000000a00 */
[----:B0-----:R-:W-:-:S05]  /*0060*/  IMAD R7, R7, UR6, R0 ;  /* 0x0000000607077c24 */ /* 0x001fca000f8e0200 */
[----:B------:R-:W-:-:S05]  /*0070*/  SHF.L.U32 R5, R7, 0x2, RZ ;  /* 0x0000000207057819 */ /* 0x000fca00000006ff */
[----:B--2---:R-:W-:Y:S02]  /*0080*/  IMAD.WIDE.U32 R2, R5, 0x4, R2 ;  /* 0x0000000405027825 */ /* 0x004fe400078e0002 */
[----:B------:R-:W0:Y:S03]  /*0090*/  LDC.64 R4, c[0x0][0x380] ;  /* 0x0000e000ff047b82 */ /* 0x000e260000000a00 */
[----:B-1----:R-:W2:Y:S04]  /*00a0*/  LDG.E R0, desc[UR4][R2.64] ;  /* 0x0000000402007981 */ /* 0x002ea8000c1e1900 */
[----:B------:R-:W2:Y:S04]  /*00b0*/  LDG.E R9, desc[UR4][R2.64+0x4] ;  /* 0x0000040402097981 */ /* 0x000ea8000c1e1900 */
[----:B------:R-:W3:Y:S04]  /*00c0*/  LDG.E R6, desc[UR4][R2.64+0x8] ;  /* 0x0000080402067981 */ /* 0x000ee8000c1e1900 */
[----:B------:R-:W4:Y:S01]  /*00d0*/  LDG.E R8, desc[UR4][R2.64+0xc] ;  /* 0x00000c0402087981 */ /* 0x000f22000c1e1900 */
[----:B0-----:R-:W-:-:S04]  /*00e0*/  IMAD.WIDE.U32 R4, R7, 0x4, R4 ;  /* 0x0000000407047825 */ /* 0x001fc800078e0004 */
[----:B--2---:R-:W-:-:S04]  /*00f0*/  FMUL R9, R0, R9 ;  /* 0x0000000900097220 */ /* 0x004fc80000400000 */
[----:B---3--:R-:W-:-:S04]  /*0100*/  FMUL R9, R6, R9 ;  /* 0x0000000906097220 */ /* 0x008fc80000400000 */
[----:B----4-:R-:W-:-:S05]  /*0110*/  FMUL R9, R8, R9 ;  /* 0x0000000908097220 */ /* 0x010fca0000400000 */
[----:B------:R-:W-:Y:S01]  /*0120*/  STG.E desc[UR4][R4.64], R9 ;  /* 0x0000000904007986 */ /* 0x000fe2000c101904 */
[----:B------:R-:W-:Y:S05]  /*0130*/  EXIT ;  /* 0x000000000000794d */ /* 0x000fea0003800000 */
.L_x_1:
        /* <DEDUP_REMOVED lines=12> */
.L_x_3:


//--------------------- .nv.shared.reserved.0     --------------------------
	.section	.nv.shared.reserved.0,"aw",@nobits
	.weak		__nv_reservedSMEM_offset_0_alias
	.size		__nv_reservedSMEM_offset_0_alias, 0, 64
	.other		__nv_reservedSMEM_offset_0_alias,@"STO_CUDA_RESERVED_SHARED STV_DEFAULT"
__nv_reservedSMEM_offset_0_alias:
	.zero		0
	.zero		64


//--------------------- .nv.constant0._Z15read_global_128PfPKf --------------------------
	.section	.nv.constant0._Z15read_global_128PfPKf,"a",@progbits
	.sectionflags	@""
	.align	4
.nv.constant0._Z15read_global_128PfPKf:
	.zero		912


//--------------------- .nv.constant0._Z11read_globalPfPKf --------------------------
	.section	.nv.constant0._Z11read_globalPfPKf,"a",@progbits
	.sectionflags	@""
	.align	4
.nv.constant0._Z11read_globalPfPKf:
	.zero		912


//--------------------- SYMBOLS --------------------------

	.type		.nv.reservedSmem.offset0,@object
	.size		.nv.reservedSmem.offset0,0x4
